	.headerflags	@"EF_CUDA_TEXMODE_UNIFIED EF_CUDA_64BIT_ADDRESS EF_CUDA_ACCELERATORS EF_CUDA_SM90 EF_CUDA_VIRTUAL_SM(EF_CUDA_SM90)"
	.elftype	@"ET_EXEC"


//--------------------- .nv.info                  --------------------------
	.section	.nv.info,"",@"SHT_CUDA_INFO"
	.align	4


	//----- nvinfo : EIATTR_REGCOUNT
	.align		4
        /*0000*/ 	.byte	0x04, 0x2f
        /*0002*/ 	.short	(.L_1 - .L_0)
	.align		4
.L_0:
        /*0004*/ 	.word	index@(triton_poi_fused_convolution_relu_4)
        /*0008*/ 	.word	0x0000000c


	//----- nvinfo : EIATTR_MIN_STACK_SIZE
	.align		4
.L_1:
        /*000c*/ 	.byte	0x04, 0x12
        /*000e*/ 	.short	(.L_3 - .L_2)
	.align		4
.L_2:
        /*0010*/ 	.word	index@(triton_poi_fused_convolution_relu_4)
        /*0014*/ 	.word	0x00000000


	//----- nvinfo : EIATTR_FRAME_SIZE
	.align		4
.L_3:
        /*0018*/ 	.byte	0x04, 0x11
        /*001a*/ 	.short	(.L_5 - .L_4)
	.align		4
.L_4:
        /*001c*/ 	.word	index@(triton_poi_fused_convolution_relu_4)
        /*0020*/ 	.word	0x00000000


	//----- nvinfo : EIATTR_MIN_STACK_SIZE
	.align		4
.L_5:
        /*0024*/ 	.byte	0x04, 0x12
        /*0026*/ 	.short	(.L_7 - .L_6)
	.align		4
.L_6:
        /*0028*/ 	.word	index@(triton_poi_fused_convolution_relu_4)
        /*002c*/ 	.word	0x00000000
.L_7:


//--------------------- .nv.info.triton_poi_fused_convolution_relu_4 --------------------------
	.section	.nv.info.triton_poi_fused_convolution_relu_4,"",@"SHT_CUDA_INFO"
	.sectionflags	@""
	.align	4


	//----- nvinfo : EIATTR_CUDA_API_VERSION
	.align		4
        /*0000*/ 	.byte	0x04, 0x37
        /*0002*/ 	.short	(.L_9 - .L_8)
.L_8:
        /*0004*/ 	.word	0x0000007c


	//----- nvinfo : EIATTR_KPARAM_INFO
	.align		4
.L_9:
        /*0008*/ 	.byte	0x04, 0x17
        /*000a*/ 	.short	(.L_11 - .L_10)
.L_10:
        /*000c*/ 	.word	0x00000000
        /*0010*/ 	.short	0x0002
        /*0012*/ 	.short	0x0010
        /*0014*/ 	.byte	0x00, 0xf0, 0x11, 0x00


	//----- nvinfo : EIATTR_KPARAM_INFO
	.align		4
.L_11:
        /*0018*/ 	.byte	0x04, 0x17
        /*001a*/ 	.short	(.L_13 - .L_12)
.L_12:
        /*001c*/ 	.word	0x00000000
        /*0020*/ 	.short	0x0001
        /*0022*/ 	.short	0x0008
        /*0024*/ 	.byte	0x00, 0xf4, 0x21, 0x00


	//----- nvinfo : EIATTR_KPARAM_INFO
	.align		4
.L_13:
        /*0028*/ 	.byte	0x04, 0x17
        /*002a*/ 	.short	(.L_15 - .L_14)
.L_14:
        /*002c*/ 	.word	0x00000000
        /*0030*/ 	.short	0x0000
        /*0032*/ 	.short	0x0000
        /*0034*/ 	.byte	0x00, 0xf4, 0x21, 0x00


	//----- nvinfo : EIATTR_SPARSE_MMA_MASK
	.align		4
.L_15:
        /*0038*/ 	.byte	0x03, 0x50
        /*003a*/ 	.short	0x0000


	//----- nvinfo : EIATTR_MAXREG_COUNT
	.align		4
        /*003c*/ 	.byte	0x03, 0x1b
        /*003e*/ 	.short	0x00ff


	//----- nvinfo : EIATTR_EXIT_INSTR_OFFSETS
	.align		4
        /*0040*/ 	.byte	0x04, 0x1c
        /*0042*/ 	.short	(.L_17 - .L_16)


	//   ....[0]....
.L_16:
        /*0044*/ 	.word	0x00000180


	//----- nvinfo : EIATTR_REQNTID
	.align		4
.L_17:
        /*0048*/ 	.byte	0x04, 0x10
        /*004a*/ 	.short	(.L_19 - .L_18)
.L_18:
        /*004c*/ 	.word	0x00000080
        /*0050*/ 	.word	0x00000001
        /*0054*/ 	.word	0x00000001


	//----- nvinfo : EIATTR_CBANK_PARAM_SIZE
	.align		4
.L_19:
        /*0058*/ 	.byte	0x03, 0x19
        /*005a*/ 	.short	0x0014


	//----- nvinfo : EIATTR_PARAM_CBANK
	.align		4
        /*005c*/ 	.byte	0x04, 0x0a
        /*005e*/ 	.short	(.L_21 - .L_20)
	.align		4
.L_20:
        /*0060*/ 	.word	index@(.nv.constant0.triton_poi_fused_convolution_relu_4)
        /*0064*/ 	.short	0x0210
        /*0066*/ 	.short	0x0014


	//----- nvinfo : EIATTR_SW_WAR
	.align		4
.L_21:
        /*0068*/ 	.byte	0x04, 0x36
        /*006a*/ 	.short	(.L_23 - .L_22)
.L_22:
        /*006c*/ 	.word	0x00000008
.L_23:


//--------------------- .nv.callgraph             --------------------------
	.section	.nv.callgraph,"",@"SHT_CUDA_CALLGRAPH"
	.align	4
	.sectionentsize	8
	.align		4
        /*0000*/ 	.word	0x00000000
	.align		4
        /*0004*/ 	.word	0xffffffff
	.align		4
        /*0008*/ 	.word	0x00000000
	.align		4
        /*000c*/ 	.word	0xfffffffe
	.align		4
        /*0010*/ 	.word	0x00000000
	.align		4
        /*0014*/ 	.word	0xfffffffd
	.align		4
        /*0018*/ 	.word	0x00000000
	.align		4
        /*001c*/ 	.word	0xfffffffc


//--------------------- .text.triton_poi_fused_convolution_relu_4 --------------------------
	.section	.text.triton_poi_fused_convolution_relu_4,"ax",@progbits
	.align	128
        .global         triton_poi_fused_convolution_relu_4
        .type           triton_poi_fused_convolution_relu_4,@function
        .size           triton_poi_fused_convolution_relu_4,(.L_x_1 - triton_poi_fused_convolution_relu_4)
        .other          triton_poi_fused_convolution_relu_4,@"STO_CUDA_ENTRY STV_DEFAULT"
triton_poi_fused_convolution_relu_4:
.text.triton_poi_fused_convolution_relu_4:
[----:B------:R-:W-:Y:S01]  /*0000*/  LDC R1, c[0x0][0x28] ;  /* 0x00000a00ff017b82 */ /* 0x000fe20000000800 */
[----:B------:R-:W1:Y:S07]  /*0010*/  S2R R0, SR_TID.X ;  /* 0x0000000000007919 */ /* 0x000e6e0000002100 */
[----:B------:R-:W2:Y:S01]  /*0020*/  LDC.64 R4, c[0x0][0x218] ;  /* 0x00008600ff047b82 */ /* 0x000ea20000000a00 */
[----:B------:R-:W-:Y:S01]  /*0030*/  ULDC.64 UR4, c[0x0][0x208] ;  /* 0x0000820000047ab9 */ /* 0x000fe20000000a00 */
[----:B------:R-:W3:Y:S01]  /*0040*/  S2R R7, SR_CTAID.X ;  /* 0x0000000000077919 */ /* 0x000ee20000002500 */
[----:B-1----:R-:W-:-:S02]  /*0050*/  LOP3.LUT R0, R0, 0x7f, RZ, 0xc0, !PT ;  /* 0x0000007f00007812 */ /* 0x002fc400078ec0ff */
[----:B---3--:R-:W-:-:S03]  /*0060*/  SHF.R.S32.HI R2, RZ, 0x18, R7 ;  /* 0x00000018ff027819 */ /* 0x008fc60000011407 */
[----:B------:R-:W-:Y:S01]  /*0070*/  IMAD R7, R7, 0x80, R0 ;  /* 0x0000008007077824 */ /* 0x000fe200078e0200 */
[----:B------:R-:W-:Y:S02]  /*0080*/  SGXT R0, R2, 0x1 ;  /* 0x000000010200781a */ /* 0x000fe40000000200 */
[----:B------:R-:W1:Y:S02]  /*0090*/  LDC.64 R2, c[0x0][0x210] ;  /* 0x00008400ff027b82 */ /* 0x000e640000000a00 */
[----:B------:R-:W-:-:S04]  /*00a0*/  LEA.HI R0, R0, R7, RZ, 0x2 ;  /* 0x0000000700007211 */ /* 0x000fc800078f10ff */
[--C-:B------:R-:W-:Y:S02]  /*00b0*/  SHF.R.S32.HI R6, RZ, 0x2, R0.reuse ;  /* 0x00000002ff067819 */ /* 0x100fe40000011400 */
[----:B------:R-:W-:-:S04]  /*00c0*/  SHF.R.S32.HI R9, RZ, 0x1f, R0 ;  /* 0x0000001fff097819 */ /* 0x000fc80000011400 */
[----:B------:R-:W-:-:S04]  /*00d0*/  LEA.HI R9, R9, R6, RZ, 0x8 ;  /* 0x0000000609097211 */ /* 0x000fc800078f40ff */
[----:B------:R-:W-:-:S05]  /*00e0*/  LOP3.LUT R9, R9, 0xffffff00, RZ, 0xc0, !PT ;  /* 0xffffff0009097812 */ /* 0x000fca00078ec0ff */
[----:B------:R-:W-:Y:S02]  /*00f0*/  IMAD.IADD R9, R6, 0x1, -R9 ;  /* 0x0000000106097824 */ /* 0x000fe400078e0a09 */
[----:B-1----:R-:W-:-:S04]  /*0100*/  IMAD.WIDE R2, R7, 0x4, R2 ;  /* 0x0000000407027825 */ /* 0x002fc800078e0202 */
[----:B--2---:R-:W-:Y:S01]  /*0110*/  IMAD.WIDE R4, R9, 0x4, R4 ;  /* 0x0000000409047825 */ /* 0x004fe200078e0204 */
[----:B------:R-:W2:Y:S05]  /*0120*/  LDG.E R0, desc[UR4][R2.64] ;  /* 0x0000000402007981 */ /* 0x000eaa000c1e1900 */
[----:B------:R-:W2:Y:S02]  /*0130*/  LDG.E.EL R5, desc[UR4][R4.64] ;  /* 0x0000000404057981 */ /* 0x000ea4000c2e1900 */
[C---:B--2---:R-:W-:Y:S01]  /*0140*/  FADD R6, R0.reuse, R5 ;  /* 0x0000000500067221 */ /* 0x044fe20000000000 */
[----:B------:R-:W-:-:S04]  /*0150*/  FSETP.GEU.AND P0, PT, R0, -R5, PT ;  /* 0x800000050000720b */ /* 0x000fc80003f0e000 */
[----:B------:R-:W-:-:S05]  /*0160*/  FSEL R7, R6, RZ, P0 ;  /* 0x000000ff06077208 */ /* 0x000fca0000000000 */
[----:B------:R-:W-:Y:S01]  /*0170*/  STG.E desc[UR4][R2.64], R7 ;  /* 0x0000000702007986 */ /* 0x000fe2000c101904 */
[----:B------:R-:W-:Y:S05]  /*0180*/  EXIT ;  /* 0x000000000000794d */ /* 0x000fea0003800000 */
.L_x_0:
[----:B------:R-:W-:-:S00]  /*0190*/  BRA `(.L_x_0) ;  /* 0xfffffffc00fc7947 */ /* 0x000fc0000383ffff */
[----:B------:R-:W-:-:S00]  /*01a0*/  NOP ;  /* 0x0000000000007918 */ /* 0x000fc00000000000 */
        /* <DEDUP_REMOVED lines=13> */
.L_x_1:


//--------------------- .nv.constant0.triton_poi_fused_convolution_relu_4 --------------------------
	.section	.nv.constant0.triton_poi_fused_convolution_relu_4,"a",@progbits
	.sectionflags	@""
	.align	4
.nv.constant0.triton_poi_fused_convolution_relu_4:
	.zero		548
